	.headerflags	@"EF_CUDA_TEXMODE_UNIFIED EF_CUDA_64BIT_ADDRESS EF_CUDA_ACCELERATORS EF_CUDA_SM90 EF_CUDA_VIRTUAL_SM(EF_CUDA_SM90)"
	.elftype	@"ET_EXEC"


//--------------------- .nv.info                  --------------------------
	.section	.nv.info,"",@"SHT_CUDA_INFO"
	.align	4


	//----- nvinfo : EIATTR_REGCOUNT
	.align		4
        /*0000*/ 	.byte	0x04, 0x2f
        /*0002*/ 	.short	(.L_1 - .L_0)
	.align		4
.L_0:
        /*0004*/ 	.word	index@(triton_poi_fused_convolution_0)
        /*0008*/ 	.word	0x0000001e


	//----- nvinfo : EIATTR_MIN_STACK_SIZE
	.align		4
.L_1:
        /*000c*/ 	.byte	0x04, 0x12
        /*000e*/ 	.short	(.L_3 - .L_2)
	.align		4
.L_2:
        /*0010*/ 	.word	index@(triton_poi_fused_convolution_0)
        /*0014*/ 	.word	0x00000000


	//----- nvinfo : EIATTR_FRAME_SIZE
	.align		4
.L_3:
        /*0018*/ 	.byte	0x04, 0x11
        /*001a*/ 	.short	(.L_5 - .L_4)
	.align		4
.L_4:
        /*001c*/ 	.word	index@(triton_poi_fused_convolution_0)
        /*0020*/ 	.word	0x00000000


	//----- nvinfo : EIATTR_MIN_STACK_SIZE
	.align		4
.L_5:
        /*0024*/ 	.byte	0x04, 0x12
        /*0026*/ 	.short	(.L_7 - .L_6)
	.align		4
.L_6:
        /*0028*/ 	.word	index@(triton_poi_fused_convolution_0)
        /*002c*/ 	.word	0x00000000
.L_7:


//--------------------- .nv.info.triton_poi_fused_convolution_0 --------------------------
	.section	.nv.info.triton_poi_fused_convolution_0,"",@"SHT_CUDA_INFO"
	.sectionflags	@""
	.align	4


	//----- nvinfo : EIATTR_CUDA_API_VERSION
	.align		4
        /*0000*/ 	.byte	0x04, 0x37
        /*0002*/ 	.short	(.L_9 - .L_8)
.L_8:
        /*0004*/ 	.word	0x0000007c


	//----- nvinfo : EIATTR_KPARAM_INFO
	.align		4
.L_9:
        /*0008*/ 	.byte	0x04, 0x17
        /*000a*/ 	.short	(.L_11 - .L_10)
.L_10:
        /*000c*/ 	.word	0x00000000
        /*0010*/ 	.short	0x0003
        /*0012*/ 	.short	0x0014
        /*0014*/ 	.byte	0x00, 0xf0, 0x11, 0x00


	//----- nvinfo : EIATTR_KPARAM_INFO
	.align		4
.L_11:
        /*0018*/ 	.byte	0x04, 0x17
        /*001a*/ 	.short	(.L_13 - .L_12)
.L_12:
        /*001c*/ 	.word	0x00000000
        /*0020*/ 	.short	0x0002
        /*0022*/ 	.short	0x0010
        /*0024*/ 	.byte	0x00, 0xf0, 0x11, 0x00


	//----- nvinfo : EIATTR_KPARAM_INFO
	.align		4
.L_13:
        /*0028*/ 	.byte	0x04, 0x17
        /*002a*/ 	.short	(.L_15 - .L_14)
.L_14:
        /*002c*/ 	.word	0x00000000
        /*0030*/ 	.short	0x0001
        /*0032*/ 	.short	0x0008
        /*0034*/ 	.byte	0x00, 0xf4, 0x21, 0x00


	//----- nvinfo : EIATTR_KPARAM_INFO
	.align		4
.L_15:
        /*0038*/ 	.byte	0x04, 0x17
        /*003a*/ 	.short	(.L_17 - .L_16)
.L_16:
        /*003c*/ 	.word	0x00000000
        /*0040*/ 	.short	0x0000
        /*0042*/ 	.short	0x0000
        /*0044*/ 	.byte	0x00, 0xf4, 0x21, 0x00


	//----- nvinfo : EIATTR_SPARSE_MMA_MASK
	.align		4
.L_17:
        /*0048*/ 	.byte	0x03, 0x50
        /*004a*/ 	.short	0x0000


	//----- nvinfo : EIATTR_MAXREG_COUNT
	.align		4
        /*004c*/ 	.byte	0x03, 0x1b
        /*004e*/ 	.short	0x00ff


	//----- nvinfo : EIATTR_EXIT_INSTR_OFFSETS
	.align		4
        /*0050*/ 	.byte	0x04, 0x1c
        /*0052*/ 	.short	(.L_19 - .L_18)


	//   ....[0]....
.L_18:
        /*0054*/ 	.word	0x00000900


	//   ....[1]....
        /*0058*/ 	.word	0x000009a0


	//----- nvinfo : EIATTR_REQNTID
	.align		4
.L_19:
        /*005c*/ 	.byte	0x04, 0x10
        /*005e*/ 	.short	(.L_21 - .L_20)
.L_20:
        /*0060*/ 	.word	0x00000080
        /*0064*/ 	.word	0x00000001
        /*0068*/ 	.word	0x00000001


	//----- nvinfo : EIATTR_CBANK_PARAM_SIZE
	.align		4
.L_21:
        /*006c*/ 	.byte	0x03, 0x19
        /*006e*/ 	.short	0x0018


	//----- nvinfo : EIATTR_PARAM_CBANK
	.align		4
        /*0070*/ 	.byte	0x04, 0x0a
        /*0072*/ 	.short	(.L_23 - .L_22)
	.align		4
.L_22:
        /*0074*/ 	.word	index@(.nv.constant0.triton_poi_fused_convolution_0)
        /*0078*/ 	.short	0x0210
        /*007a*/ 	.short	0x0018


	//----- nvinfo : EIATTR_SW_WAR
	.align		4
.L_23:
        /*007c*/ 	.byte	0x04, 0x36
        /*007e*/ 	.short	(.L_25 - .L_24)
.L_24:
        /*0080*/ 	.word	0x00000008
.L_25:


//--------------------- .nv.callgraph             --------------------------
	.section	.nv.callgraph,"",@"SHT_CUDA_CALLGRAPH"
	.align	4
	.sectionentsize	8
	.align		4
        /*0000*/ 	.word	0x00000000
	.align		4
        /*0004*/ 	.word	0xffffffff
	.align		4
        /*0008*/ 	.word	0x00000000
	.align		4
        /*000c*/ 	.word	0xfffffffe
	.align		4
        /*0010*/ 	.word	0x00000000
	.align		4
        /*0014*/ 	.word	0xfffffffd
	.align		4
        /*0018*/ 	.word	0x00000000
	.align		4
        /*001c*/ 	.word	0xfffffffc


//--------------------- .text.triton_poi_fused_convolution_0 --------------------------
	.section	.text.triton_poi_fused_convolution_0,"ax",@progbits
	.sectionflags	@"SHF_BARRIERS=1"
	.align	128
        .global         triton_poi_fused_convolution_0
        .type           triton_poi_fused_convolution_0,@function
        .size           triton_poi_fused_convolution_0,(.L_x_1 - triton_poi_fused_convolution_0)
        .other          triton_poi_fused_convolution_0,@"STO_CUDA_ENTRY STV_DEFAULT"
triton_poi_fused_convolution_0:
.text.triton_poi_fused_convolution_0:
[----:B------:R-:W0:Y:S01]  /*0000*/  LDC R1, c[0x0][0x28] ;  /* 0x00000a00ff017b82 */ /* 0x000e220000000800 */
[----:B------:R-:W1:Y:S07]  /*0010*/  S2R R0, SR_TID.X ;  /* 0x0000000000007919 */ /* 0x000e6e0000002100 */
[----:B------:R-:W2:Y:S01]  /*0020*/  S2UR UR4, SR_CTAID.Y ;  /* 0x00000000000479c3 */ /* 0x000ea20000002600 */
[----:B------:R-:W-:Y:S02]  /*0030*/  CS2R R8, SRZ ;  /* 0x0000000000087805 */ /* 0x000fe4000001ff00 */
[----:B------:R-:W-:Y:S01]  /*0040*/  CS2R R10, SRZ ;  /* 0x00000000000a7805 */ /* 0x000fe2000001ff00 */
[----:B------:R-:W3:Y:S01]  /*0050*/  S2R R3, SR_CTAID.X ;  /* 0x0000000000037919 */ /* 0x000ee20000002500 */
[----:B------:R-:W-:-:S03]  /*0060*/  ULDC.64 UR8, c[0x0][0x208] ;  /* 0x0000820000087ab9 */ /* 0x000fc60000000a00 */
[----:B------:R-:W4:Y:S01]  /*0070*/  LDC.64 R4, c[0x0][0x210] ;  /* 0x00008400ff047b82 */ /* 0x000f220000000a00 */
[----:B--2---:R-:W-:Y:S01]  /*0080*/  USHF.L.U32 UR4, UR4, 0x4, URZ ;  /* 0x0000000404047899 */ /* 0x004fe2000800063f */
[----:B-1----:R-:W-:Y:S01]  /*0090*/  SHF.R.U32.HI R2, RZ, 0x4, R0 ;  /* 0x00000004ff027819 */ /* 0x002fe20000011600 */
[----:B------:R-:W-:-:S03]  /*00a0*/  IMAD.SHL.U32 R6, R0, 0x4, RZ ;  /* 0x0000000400067824 */ /* 0x000fc600078e00ff */
[----:B------:R-:W-:Y:S01]  /*00b0*/  SGXT.U32 R2, R2, 0x3 ;  /* 0x000000030202781a */ /* 0x000fe20000000000 */
[----:B---3--:R-:W-:-:S03]  /*00c0*/  IMAD.SHL.U32 R3, R3, 0x40, RZ ;  /* 0x0000004003037824 */ /* 0x008fc600078e00ff */
[----:B------:R-:W-:Y:S02]  /*00d0*/  LOP3.LUT R2, R2, UR4, RZ, 0xfc, !PT ;  /* 0x0000000402027c12 */ /* 0x000fe4000f8efcff */
[----:B------:R-:W-:Y:S02]  /*00e0*/  LOP3.LUT R7, R3, 0x3c, R6, 0xf8, !PT ;  /* 0x0000003c03077812 */ /* 0x000fe400078ef806 */
[----:B------:R-:W-:-:S03]  /*00f0*/  ISETP.GE.AND P0, PT, R2, 0xc, PT ;  /* 0x0000000c0200780c */ /* 0x000fc60003f06270 */
[C---:B------:R-:W-:Y:S01]  /*0100*/  IMAD R13, R2.reuse, 0x1000, R7 ;  /* 0x00001000020d7824 */ /* 0x040fe200078e0207 */
[----:B------:R-:W-:-:S03]  /*0110*/  LOP3.LUT R2, R2, 0x8, RZ, 0xfc, !PT ;  /* 0x0000000802027812 */ /* 0x000fc600078efcff */
[----:B----4-:R-:W-:Y:S01]  /*0120*/  IMAD.WIDE R12, R13, 0x4, R4 ;  /* 0x000000040d0c7825 */ /* 0x010fe200078e0204 */
[----:B------:R-:W-:-:S03]  /*0130*/  ISETP.GE.AND P1, PT, R2, 0xc, PT ;  /* 0x0000000c0200780c */ /* 0x000fc60003f26270 */
[----:B------:R-:W-:Y:S02]  /*0140*/  IMAD R15, R2, 0x1000, R7 ;  /* 0x00001000020f7824 */ /* 0x000fe400078e0207 */
[----:B------:R1:W2:Y:S01]  /*0150*/  @!P0 LDG.E.EL.128 R8, desc[UR8][R12.64] ;  /* 0x000000080c088981 */ /* 0x0002a2000c2e1d00 */
[----:B------:R-:W-:Y:S01]  /*0160*/  CS2R R6, SRZ ;  /* 0x0000000000067805 */ /* 0x000fe2000001ff00 */
[----:B------:R-:W-:Y:S01]  /*0170*/  IMAD.WIDE R14, R15, 0x4, R4 ;  /* 0x000000040f0e7825 */ /* 0x000fe200078e0204 */
[----:B------:R-:W-:-:S06]  /*0180*/  CS2R R4, SRZ ;  /* 0x0000000000047805 */ /* 0x000fcc000001ff00 */
[----:B------:R3:W4:Y:S01]  /*0190*/  @!P1 LDG.E.EL.128 R4, desc[UR8][R14.64] ;  /* 0x000000080e049981 */ /* 0x000722000c2e1d00 */
[----:B------:R-:W5:Y:S01]  /*01a0*/  S2UR UR6, SR_CgaCtaId ;  /* 0x00000000000679c3 */ /* 0x000f620000008800 */
[----:B------:R-:W-:Y:S01]  /*01b0*/  UMOV UR5, 0x400 ;  /* 0x0000040000057882 */ /* 0x000fe20000000000 */
[----:B------:R-:W-:Y:S01]  /*01c0*/  UISETP.GE.AND UP0, UPT, UR4, URZ, UPT ;  /* 0x0000003f0400728c */ /* 0x000fe2000bf06270 */
[----:B------:R-:W1:Y:S01]  /*01d0*/  S2R R16, SR_TID.X ;  /* 0x0000000000107919 */ /* 0x000e620000002100 */
[----:B-----5:R-:W-:Y:S01]  /*01e0*/  UPRMT UR5, UR6, 0x654, UR5 ;  /* 0x0000065406057896 */ /* 0x020fe20008000005 */
[C---:B01----:R-:W-:Y:S01]  /*01f0*/  IMAD.SHL.U32 R19, R16.reuse, 0x4, RZ ;  /* 0x0000000410137824 */ /* 0x043fe200078e00ff */
[----:B------:R-:W-:-:S04]  /*0200*/  LOP3.LUT R17, R16, 0x40, RZ, 0xc0, !PT ;  /* 0x0000004010117812 */ /* 0x000fc800078ec0ff */
[----:B------:R-:W-:-:S04]  /*0210*/  LOP3.LUT R2, R19, 0xc0, RZ, 0xc0, !PT ;  /* 0x000000c013027812 */ /* 0x000fc800078ec0ff */
[----:B------:R-:W-:Y:S02]  /*0220*/  LEA R12, R17, R2, 0x2 ;  /* 0x00000002110c7211 */ /* 0x000fe400078e10ff */
[--C-:B------:R-:W-:Y:S02]  /*0230*/  SHF.R.U32.HI R2, RZ, 0x4, R0.reuse ;  /* 0x00000004ff027819 */ /* 0x100fe40000011600 */
[----:B------:R-:W-:Y:S02]  /*0240*/  LOP3.LUT R24, R12, 0x3c, R19, 0xf8, !PT ;  /* 0x0000003c0c187812 */ /* 0x000fe400078ef813 */
[----:B------:R-:W-:Y:S02]  /*0250*/  LEA.HI R13, R12, UR5, RZ, 0x1c ;  /* 0x000000050c0d7c11 */ /* 0x000fe4000f8fe0ff */
[----:B------:R-:W-:Y:S02]  /*0260*/  LOP3.LUT R12, R3, 0x3f, R0, 0xf8, !PT ;  /* 0x0000003f030c7812 */ /* 0x000fe400078ef800 */
[----:B------:R-:W-:Y:S01]  /*0270*/  SHF.R.U32.HI R3, RZ, 0x6, R0 ;  /* 0x00000006ff037819 */ /* 0x000fe20000011600 */
[----:B------:R-:W-:Y:S01]  /*0280*/  IMAD R24, R24, 0x4, R13 ;  /* 0x0000000418187824 */ /* 0x000fe200078e020d */
[----:B------:R-:W-:-:S02]  /*0290*/  LOP3.LUT R0, R16, 0x7f, RZ, 0xc0, !PT ;  /* 0x0000007f10007812 */ /* 0x000fc400078ec0ff */
[----:B------:R-:W-:Y:S02]  /*02a0*/  SGXT.U32 R13, R3, 0x1 ;  /* 0x00000001030d781a */ /* 0x000fe40000000000 */
[C---:B------:R-:W-:Y:S02]  /*02b0*/  LOP3.LUT R3, R0.reuse, 0x80, RZ, 0xfc, !PT ;  /* 0x0000008000037812 */ /* 0x040fe400078efcff */
[----:B---3--:R-:W-:Y:S02]  /*02c0*/  LOP3.LUT R14, R0, 0x100, RZ, 0xfc, !PT ;  /* 0x00000100000e7812 */ /* 0x008fe400078efcff */
[----:B------:R-:W-:Y:S02]  /*02d0*/  LOP3.LUT R2, R2, 0x4, RZ, 0xc0, !PT ;  /* 0x0000000402027812 */ /* 0x000fe400078ec0ff */
[----:B------:R-:W-:Y:S02]  /*02e0*/  LOP3.LUT R15, R0, 0x180, RZ, 0xfc, !PT ;  /* 0x00000180000f7812 */ /* 0x000fe400078efcff */
[----:B------:R-:W-:Y:S01]  /*02f0*/  SHF.R.U32.HI R3, RZ, 0x4, R3 ;  /* 0x00000004ff037819 */ /* 0x000fe20000011603 */
[----:B------:R-:W-:Y:S01]  /*0300*/  VIADD R23, R2, UR5 ;  /* 0x0000000502177c36 */ /* 0x000fe20008000000 */
[----:B------:R-:W-:-:S02]  /*0310*/  SHF.R.U32.HI R14, RZ, 0x4, R14 ;  /* 0x00000004ff0e7819 */ /* 0x000fc4000001160e */
[----:B------:R-:W-:Y:S01]  /*0320*/  LOP3.LUT R13, R13, UR4, RZ, 0xfc, !PT ;  /* 0x000000040d0d7c12 */ /* 0x000fe2000f8efcff */
[----:B------:R-:W-:Y:S01]  /*0330*/  IMAD R23, R0, 0x4, R23 ;  /* 0x0000000400177824 */ /* 0x000fe200078e0217 */
[----:B------:R-:W-:Y:S02]  /*0340*/  SHF.R.U32.HI R2, RZ, 0x4, R15 ;  /* 0x00000004ff027819 */ /* 0x000fe4000001160f */
[----:B------:R-:W-:Y:S02]  /*0350*/  LOP3.LUT R15, R3, 0xc, RZ, 0xc0, !PT ;  /* 0x0000000c030f7812 */ /* 0x000fe400078ec0ff */
[----:B------:R-:W-:Y:S01]  /*0360*/  LOP3.LUT R16, R14, 0x14, RZ, 0xc0, !PT ;  /* 0x000000140e107812 */ /* 0x000fe200078ec0ff */
[C---:B------:R-:W-:Y:S01]  /*0370*/  IMAD.HI R14, R13.reuse, 0x55555556, RZ ;  /* 0x555555560d0e7827 */ /* 0x040fe200078e02ff */
[----:B------:R-:W-:Y:S02]  /*0380*/  LOP3.LUT R3, R13, 0x2, RZ, 0xfc, !PT ;  /* 0x000000020d037812 */ /* 0x000fe400078efcff */
[----:B------:R-:W-:Y:S01]  /*0390*/  LOP3.LUT R17, R2, 0x1c, RZ, 0xc0, !PT ;  /* 0x0000001c02117812 */ /* 0x000fe200078ec0ff */
[----:B------:R-:W-:Y:S01]  /*03a0*/  VIADD R21, R16, UR5 ;  /* 0x0000000510157c36 */ /* 0x000fe20008000000 */
[----:B------:R-:W-:Y:S01]  /*03b0*/  LEA.HI R14, R14, R14, RZ, 0x1 ;  /* 0x0000000e0e0e7211 */ /* 0x000fe200078f08ff */
[----:B------:R-:W-:Y:S01]  /*03c0*/  IMAD.HI R16, R3, 0x55555556, RZ ;  /* 0x5555555603107827 */ /* 0x000fe200078e02ff */
[----:B------:R-:W-:-:S02]  /*03d0*/  IADD3 R19, R15, UR5, RZ ;  /* 0x000000050f137c10 */ /* 0x000fc4000fffe0ff */
[----:B------:R-:W-:Y:S01]  /*03e0*/  LEA R21, R0, R21, 0x2 ;  /* 0x0000001500157211 */ /* 0x000fe200078e10ff */
[----:B------:R-:W-:Y:S01]  /*03f0*/  VIADD R15, R17, UR5 ;  /* 0x00000005110f7c36 */ /* 0x000fe20008000000 */
[----:B------:R-:W-:Y:S01]  /*0400*/  LEA.HI R16, R16, R16, RZ, 0x1 ;  /* 0x0000001010107211 */ /* 0x000fe200078f08ff */
[----:B------:R-:W-:Y:S01]  /*0410*/  IMAD R17, R14, -0x3, R13 ;  /* 0xfffffffd0e117824 */ /* 0x000fe200078e020d */
[C---:B------:R-:W-:Y:S01]  /*0420*/  LOP3.LUT R2, R13.reuse, 0x4, RZ, 0xfc, !PT ;  /* 0x000000040d027812 */ /* 0x040fe200078efcff */
[----:B------:R-:W-:Y:S01]  /*0430*/  IMAD R22, R0, 0x4, R19 ;  /* 0x0000000400167824 */ /* 0x000fe200078e0213 */
[----:B------:R-:W-:Y:S01]  /*0440*/  LOP3.LUT R26, R13, 0x6, RZ, 0xfc, !PT ;  /* 0x000000060d1a7812 */ /* 0x000fe200078efcff */
[----:B------:R-:W-:Y:S01]  /*0450*/  IMAD R17, R12, 0x3, R17 ;  /* 0x000000030c117824 */ /* 0x000fe200078e0211 */
[----:B------:R-:W-:Y:S01]  /*0460*/  ISETP.GE.AND P0, PT, R2, 0xc, PT ;  /* 0x0000000c0200780c */ /* 0x000fe20003f06270 */
[----:B------:R-:W-:Y:S01]  /*0470*/  IMAD R19, R16, -0x3, R3 ;  /* 0xfffffffd10137824 */ /* 0x000fe200078e0203 */
[----:B------:R-:W-:Y:S01]  /*0480*/  ISETP.GE.AND P5, PT, R3, 0xc, PT ;  /* 0x0000000c0300780c */ /* 0x000fe20003fa6270 */
[----:B------:R-:W-:Y:S01]  /*0490*/  IMAD R0, R0, 0x4, R15 ;  /* 0x0000000400007824 */ /* 0x000fe200078e020f */
[----:B------:R-:W-:Y:S01]  /*04a0*/  ISETP.GE.AND P4, PT, R13, 0xc, PT ;  /* 0x0000000c0d00780c */ /* 0x000fe20003f86270 */
[----:B------:R-:W-:Y:S01]  /*04b0*/  IMAD R17, R14, 0x3000, R17 ;  /* 0x000030000e117824 */ /* 0x000fe200078e0211 */
[----:B------:R-:W-:Y:S01]  /*04c0*/  ISETP.GE.AND P3, PT, R26, 0xc, PT ;  /* 0x0000000c1a00780c */ /* 0x000fe20003f66270 */
[----:B------:R-:W-:-:S02]  /*04d0*/  IMAD R19, R16, 0x3000, R19 ;  /* 0x0000300010137824 */ /* 0x000fc400078e0213 */
[----:B------:R-:W-:-:S05]  /*04e0*/  IMAD.HI R25, R2, 0x55555556, RZ ;  /* 0x5555555602197827 */ /* 0x000fca00078e02ff */
[----:B------:R-:W-:-:S05]  /*04f0*/  LEA.HI R25, R25, R25, RZ, 0x1 ;  /* 0x0000001919197211 */ /* 0x000fca00078f08ff */
[----:B------:R-:W-:-:S04]  /*0500*/  IMAD R2, R25, -0x3, R2 ;  /* 0xfffffffd19027824 */ /* 0x000fc800078e0202 */
[----:B------:R-:W-:Y:S01]  /*0510*/  IMAD R15, R25, 0x3000, R2 ;  /* 0x00003000190f7824 */ /* 0x000fe200078e0202 */
[----:B------:R-:W-:Y:S01]  /*0520*/  LOP3.LUT R25, R13, 0x8, RZ, 0xfc, !PT ;  /* 0x000000080d197812 */ /* 0x000fe200078efcff */
[----:B------:R-:W-:-:S03]  /*0530*/  IMAD.HI R2, R26, 0x55555556, RZ ;  /* 0x555555561a027827 */ /* 0x000fc600078e02ff */
[----:B------:R-:W-:Y:S01]  /*0540*/  ISETP.GE.AND P2, PT, R25, 0xc, PT ;  /* 0x0000000c1900780c */ /* 0x000fe20003f46270 */
[----:B------:R-:W-:Y:S01]  /*0550*/  IMAD R15, R12, 0x3, R15 ;  /* 0x000000030c0f7824 */ /* 0x000fe200078e020f */
[----:B------:R-:W-:Y:S02]  /*0560*/  LEA.HI R27, R2, R2, RZ, 0x1 ;  /* 0x00000002021b7211 */ /* 0x000fe400078f08ff */
[----:B------:R-:W0:Y:S03]  /*0570*/  LDC.64 R2, c[0x0][0x218] ;  /* 0x00008600ff027b82 */ /* 0x000e260000000a00 */
[----:B------:R-:W-:-:S04]  /*0580*/  IMAD R26, R27, -0x3, R26 ;  /* 0xfffffffd1b1a7824 */ /* 0x000fc800078e021a */
[----:B------:R-:W-:Y:S01]  /*0590*/  IMAD R27, R27, 0x3000, R26 ;  /* 0x000030001b1b7824 */ /* 0x000fe200078e021a */
[----:B--2---:R-:W-:Y:S04]  /*05a0*/  STS [R24], R8 ;  /* 0x0000000818007388 */ /* 0x004fe80000000800 */
[----:B------:R-:W-:Y:S04]  /*05b0*/  STS [R24+0x4], R9 ;  /* 0x0000040918007388 */ /* 0x000fe80000000800 */
[----:B------:R-:W-:Y:S04]  /*05c0*/  STS [R24+0x8], R10 ;  /* 0x0000080a18007388 */ /* 0x000fe80000000800 */
[----:B------:R1:W-:Y:S01]  /*05d0*/  STS [R24+0xc], R11 ;  /* 0x00000c0b18007388 */ /* 0x0003e20000000800 */
[----:B------:R-:W-:Y:S01]  /*05e0*/  BAR.SYNC.DEFER_BLOCKING 0x0 ;  /* 0x0000000000007b1d */ /* 0x000fe20000010000 */
[----:B-1----:R-:W-:-:S04]  /*05f0*/  LOP3.LUT R11, R13, 0xa, RZ, 0xfc, !PT ;  /* 0x0000000a0d0b7812 */ /* 0x002fc800078efcff */
[----:B------:R-:W-:Y:S01]  /*0600*/  ISETP.GE.AND P1, PT, R11, 0xc, PT ;  /* 0x0000000c0b00780c */ /* 0x000fe20003f26270 */
[----:B------:R-:W1:Y:S04]  /*0610*/  LDS R20, [R23] ;  /* 0x0000000017147984 */ /* 0x000e680000000800 */
[----:B------:R-:W2:Y:S04]  /*0620*/  LDS R18, [R22+0x200] ;  /* 0x0002000016127984 */ /* 0x000ea80000000800 */
[----:B------:R-:W3:Y:S04]  /*0630*/  LDS R16, [R21+0x400] ;  /* 0x0004000015107984 */ /* 0x000ee80000000800 */
[----:B------:R-:W5:Y:S01]  /*0640*/  LDS R14, [R0+0x600] ;  /* 0x00060000000e7984 */ /* 0x000f620000000800 */
[----:B------:R-:W-:Y:S06]  /*0650*/  BAR.SYNC.DEFER_BLOCKING 0x0 ;  /* 0x0000000000007b1d */ /* 0x000fec0000010000 */
[----:B----4-:R4:W-:Y:S04]  /*0660*/  STS [R24], R4 ;  /* 0x0000000418007388 */ /* 0x0109e80000000800 */
[----:B------:R0:W-:Y:S04]  /*0670*/  STS [R24+0x4], R5 ;  /* 0x0000040518007388 */ /* 0x0001e80000000800 */
[----:B------:R0:W-:Y:S01]  /*0680*/  STS [R24+0x8], R6 ;  /* 0x0000080618007388 */ /* 0x0001e20000000800 */
[----:B----4-:R-:W-:-:S03]  /*0690*/  LOP3.LUT R4, R13, 0xc, RZ, 0xfc, !PT ;  /* 0x0000000c0d047812 */ /* 0x010fc600078efcff */
[----:B------:R4:W-:Y:S01]  /*06a0*/  STS [R24+0xc], R7 ;  /* 0x00000c0718007388 */ /* 0x0009e20000000800 */
[----:B0-----:R-:W-:Y:S01]  /*06b0*/  IMAD.HI R5, R11, 0x55555556, RZ ;  /* 0x555555560b057827 */ /* 0x001fe200078e02ff */
[----:B------:R-:W-:Y:S03]  /*06c0*/  BAR.SYNC.DEFER_BLOCKING 0x0 ;  /* 0x0000000000007b1d */ /* 0x000fe60000010000 */
[----:B------:R-:W-:-:S04]  /*06d0*/  IMAD.HI R6, R4, 0x55555556, RZ ;  /* 0x5555555604067827 */ /* 0x000fc800078e02ff */
[----:B----4-:R-:W-:-:S04]  /*06e0*/  IMAD.HI R24, R25, 0x55555556, RZ ;  /* 0x5555555619187827 */ /* 0x010fc800078e02ff */
[----:B------:R-:W-:Y:S01]  /*06f0*/  IMAD R7, R12, 0x3, R19 ;  /* 0x000000030c077824 */ /* 0x000fe200078e0213 */
[----:B------:R-:W-:-:S05]  /*0700*/  LEA.HI R24, R24, R24, RZ, 0x1 ;  /* 0x0000001818187211 */ /* 0x000fca00078f08ff */
[----:B------:R-:W-:Y:S01]  /*0710*/  IMAD R25, R24, -0x3, R25 ;  /* 0xfffffffd18197824 */ /* 0x000fe200078e0219 */
[----:B------:R-:W0:Y:S04]  /*0720*/  LDS R8, [R23] ;  /* 0x0000000017087984 */ /* 0x000e280000000800 */
[----:B------:R4:W0:Y:S04]  /*0730*/  LDS R10, [R22+0x200] ;  /* 0x00020000160a7984 */ /* 0x0008280000000800 */
[----:B------:R1:W0:Y:S01]  /*0740*/  LDS R9, [R21+0x400] ;  /* 0x0004000015097984 */ /* 0x0002220000000800 */
[----:B----4-:R-:W-:-:S02]  /*0750*/  LEA.HI R22, R5, R5, RZ, 0x1 ;  /* 0x0000000505167211 */ /* 0x010fc400078f08ff */
[----:B-1----:R-:W-:-:S03]  /*0760*/  LEA.HI R21, R6, R6, RZ, 0x1 ;  /* 0x0000000606157211 */ /* 0x002fc600078f08ff */
[----:B------:R-:W-:Y:S02]  /*0770*/  IMAD R11, R22, -0x3, R11 ;  /* 0xfffffffd160b7824 */ /* 0x000fe400078e020b */
[----:B------:R-:W-:-:S04]  /*0780*/  IMAD.WIDE R6, R7, 0x4, R2 ;  /* 0x0000000407067825 */ /* 0x000fc800078e0202 */
[----:B------:R-:W-:Y:S02]  /*0790*/  IMAD R26, R21, -0x3, R4 ;  /* 0xfffffffd151a7824 */ /* 0x000fe400078e0204 */
[----:B------:R-:W-:-:S04]  /*07a0*/  IMAD.WIDE R4, R17, 0x4, R2 ;  /* 0x0000000411047825 */ /* 0x000fc800078e0202 */
[----:B------:R-:W-:Y:S01]  /*07b0*/  IMAD R17, R24, 0x3000, R25 ;  /* 0x0000300018117824 */ /* 0x000fe200078e0219 */
[----:B------:R1:W-:Y:S01]  /*07c0*/  @!P4 STG.E desc[UR8][R4.64], R20 ;  /* 0x000000140400c986 */ /* 0x0003e2000c101908 */
[----:B------:R-:W-:Y:S01]  /*07d0*/  IMAD R11, R22, 0x3000, R11 ;  /* 0x00003000160b7824 */ /* 0x000fe200078e020b */
[----:B------:R-:W-:Y:S01]  /*07e0*/  PLOP3.LUT P4, PT, PT, PT, UP0, 0x80, 0x0 ;  /* 0x000000000000781c */ /* 0x000fe20003f8f008 */
[----:B------:R-:W-:Y:S01]  /*07f0*/  IMAD R21, R21, 0x3000, R26 ;  /* 0x0000300015157824 */ /* 0x000fe200078e021a */
[----:B--2---:R2:W-:Y:S01]  /*0800*/  @!P5 STG.E desc[UR8][R6.64], R18 ;  /* 0x000000120600d986 */ /* 0x0045e2000c101908 */
[----:B------:R-:W-:Y:S01]  /*0810*/  PLOP3.LUT P5, PT, PT, PT, UP0, 0x40, 0x0 ;  /* 0x000000000000781c */ /* 0x000fe20003fae808 */
[C---:B------:R-:W-:Y:S02]  /*0820*/  IMAD R25, R12.reuse, 0x3, R27 ;  /* 0x000000030c197824 */ /* 0x040fe400078e021b */
[C---:B------:R-:W-:Y:S02]  /*0830*/  IMAD R17, R12.reuse, 0x3, R17 ;  /* 0x000000030c117824 */ /* 0x040fe400078e0211 */
[----:B------:R-:W-:-:S02]  /*0840*/  IMAD R11, R12, 0x3, R11 ;  /* 0x000000030c0b7824 */ /* 0x000fc400078e020b */
[----:B------:R-:W-:Y:S02]  /*0850*/  IMAD R19, R12, 0x3, R21 ;  /* 0x000000030c137824 */ /* 0x000fe400078e0215 */
[----:B------:R-:W-:-:S04]  /*0860*/  IMAD.WIDE R22, R15, 0x4, R2 ;  /* 0x000000040f167825 */ /* 0x000fc800078e0202 */
[--C-:B------:R-:W-:Y:S01]  /*0870*/  IMAD.WIDE R24, R25, 0x4, R2.reuse ;  /* 0x0000000419187825 */ /* 0x100fe200078e0202 */
[----:B---3--:R3:W-:Y:S03]  /*0880*/  @!P0 STG.E desc[UR8][R22.64], R16 ;  /* 0x0000001016008986 */ /* 0x0087e6000c101908 */
[--C-:B-1----:R-:W-:Y:S01]  /*0890*/  IMAD.WIDE R4, R17, 0x4, R2.reuse ;  /* 0x0000000411047825 */ /* 0x102fe200078e0202 */
[----:B-----5:R3:W-:Y:S03]  /*08a0*/  @!P3 STG.E desc[UR8][R24.64], R14 ;  /* 0x0000000e1800b986 */ /* 0x0207e6000c101908 */
[--C-:B--2---:R-:W-:Y:S01]  /*08b0*/  IMAD.WIDE R6, R11, 0x4, R2.reuse ;  /* 0x000000040b067825 */ /* 0x104fe200078e0202 */
[----:B0-----:R3:W-:Y:S03]  /*08c0*/  @!P2 STG.E desc[UR8][R4.64], R8 ;  /* 0x000000080400a986 */ /* 0x0017e6000c101908 */
[----:B------:R-:W-:Y:S01]  /*08d0*/  IMAD.WIDE R18, R19, 0x4, R2 ;  /* 0x0000000413127825 */ /* 0x000fe200078e0202 */
[----:B------:R3:W-:Y:S04]  /*08e0*/  @!P1 STG.E desc[UR8][R6.64], R10 ;  /* 0x0000000a06009986 */ /* 0x0007e8000c101908 */
[----:B------:R3:W-:Y:S01]  /*08f0*/  @!P4 STG.E desc[UR8][R18.64], R9 ;  /* 0x000000091200c986 */ /* 0x0007e2000c101908 */
[----:B------:R-:W-:Y:S05]  /*0900*/  @!P5 EXIT ;  /* 0x000000000000d94d */ /* 0x000fea0003800000 */
[----:B---3--:R-:W0:Y:S01]  /*0910*/  LDS R5, [R0+0x600] ;  /* 0x0006000000057984 */ /* 0x008e220000000800 */
[----:B------:R-:W-:-:S05]  /*0920*/  LOP3.LUT R13, R13, 0xe, RZ, 0xfc, !PT ;  /* 0x0000000e0d0d7812 */ /* 0x000fca00078efcff */
[----:B------:R-:W-:-:S05]  /*0930*/  IMAD.HI R4, R13, 0x55555556, RZ ;  /* 0x555555560d047827 */ /* 0x000fca00078e02ff */
[----:B------:R-:W-:-:S05]  /*0940*/  LEA.HI R4, R4, R4, RZ, 0x1 ;  /* 0x0000000404047211 */ /* 0x000fca00078f08ff */
[----:B------:R-:W-:-:S04]  /*0950*/  IMAD R13, R4, -0x3, R13 ;  /* 0xfffffffd040d7824 */ /* 0x000fc800078e020d */
[----:B------:R-:W-:-:S04]  /*0960*/  IMAD R13, R4, 0x3000, R13 ;  /* 0x00003000040d7824 */ /* 0x000fc800078e020d */
[----:B------:R-:W-:-:S04]  /*0970*/  IMAD R13, R12, 0x3, R13 ;  /* 0x000000030c0d7824 */ /* 0x000fc800078e020d */
[----:B------:R-:W-:-:S05]  /*0980*/  IMAD.WIDE R2, R13, 0x4, R2 ;  /* 0x000000040d027825 */ /* 0x000fca00078e0202 */
[----:B0-----:R-:W-:Y:S01]  /*0990*/  STG.E desc[UR8][R2.64], R5 ;  /* 0x0000000502007986 */ /* 0x001fe2000c101908 */
[----:B------:R-:W-:Y:S05]  /*09a0*/  EXIT ;  /* 0x000000000000794d */ /* 0x000fea0003800000 */
.L_x_0:
[----:B------:R-:W-:-:S00]  /*09b0*/  BRA `(.L_x_0) ;  /* 0xfffffffc00fc7947 */ /* 0x000fc0000383ffff */
[----:B------:R-:W-:-:S00]  /*09c0*/  NOP ;  /* 0x0000000000007918 */ /* 0x000fc00000000000 */
        /* <DEDUP_REMOVED lines=11> */
.L_x_1:


//--------------------- .nv.shared.triton_poi_fused_convolution_0 --------------------------
	.section	.nv.shared.triton_poi_fused_convolution_0,"aw",@nobits
	.sectionflags	@""
	.align	16
	.zero		1024


//--------------------- .nv.constant0.triton_poi_fused_convolution_0 --------------------------
	.section	.nv.constant0.triton_poi_fused_convolution_0,"a",@progbits
	.sectionflags	@""
	.align	4
.nv.constant0.triton_poi_fused_convolution_0:
	.zero		552
